	.headerflags	@"EF_CUDA_TEXMODE_UNIFIED EF_CUDA_64BIT_ADDRESS EF_CUDA_ACCELERATORS EF_CUDA_SM90 EF_CUDA_VIRTUAL_SM(EF_CUDA_SM90)"
	.elftype	@"ET_EXEC"


//--------------------- .nv.info                  --------------------------
	.section	.nv.info,"",@"SHT_CUDA_INFO"
	.align	4


	//----- nvinfo : EIATTR_REGCOUNT
	.align		4
        /*0000*/ 	.byte	0x04, 0x2f
        /*0002*/ 	.short	(.L_3 - .L_2)
	.align		4
.L_2:
        /*0004*/ 	.word	index@(triton_poi_fused__native_batch_norm_legit_no_training_relu_36)
        /*0008*/ 	.word	0x00000020


	//----- nvinfo : EIATTR_MIN_STACK_SIZE
	.align		4
.L_3:
        /*000c*/ 	.byte	0x04, 0x12
        /*000e*/ 	.short	(.L_5 - .L_4)
	.align		4
.L_4:
        /*0010*/ 	.word	index@(triton_poi_fused__native_batch_norm_legit_no_training_relu_36)
        /*0014*/ 	.word	0x00000000


	//----- nvinfo : EIATTR_FRAME_SIZE
	.align		4
.L_5:
        /*0018*/ 	.byte	0x04, 0x11
        /*001a*/ 	.short	(.L_7 - .L_6)
	.align		4
.L_6:
        /*001c*/ 	.word	index@(triton_poi_fused__native_batch_norm_legit_no_training_relu_36)
        /*0020*/ 	.word	0x00000000


	//----- nvinfo : EIATTR_MIN_STACK_SIZE
	.align		4
.L_7:
        /*0024*/ 	.byte	0x04, 0x12
        /*0026*/ 	.short	(.L_9 - .L_8)
	.align		4
.L_8:
        /*0028*/ 	.word	index@(triton_poi_fused__native_batch_norm_legit_no_training_relu_36)
        /*002c*/ 	.word	0x00000000
.L_9:


//--------------------- .nv.info.triton_poi_fused__native_batch_norm_legit_no_training_relu_36 --------------------------
	.section	.nv.info.triton_poi_fused__native_batch_norm_legit_no_training_relu_36,"",@"SHT_CUDA_INFO"
	.sectionflags	@""
	.align	4


	//----- nvinfo : EIATTR_CUDA_API_VERSION
	.align		4
        /*0000*/ 	.byte	0x04, 0x37
        /*0002*/ 	.short	(.L_11 - .L_10)
.L_10:
        /*0004*/ 	.word	0x0000007c


	//----- nvinfo : EIATTR_KPARAM_INFO
	.align		4
.L_11:
        /*0008*/ 	.byte	0x04, 0x17
        /*000a*/ 	.short	(.L_13 - .L_12)
.L_12:
        /*000c*/ 	.word	0x00000000
        /*0010*/ 	.short	0x0007
        /*0012*/ 	.short	0x0034
        /*0014*/ 	.byte	0x00, 0xf0, 0x11, 0x00


	//----- nvinfo : EIATTR_KPARAM_INFO
	.align		4
.L_13:
        /*0018*/ 	.byte	0x04, 0x17
        /*001a*/ 	.short	(.L_15 - .L_14)
.L_14:
        /*001c*/ 	.word	0x00000000
        /*0020*/ 	.short	0x0006
        /*0022*/ 	.short	0x0030
        /*0024*/ 	.byte	0x00, 0xf0, 0x11, 0x00


	//----- nvinfo : EIATTR_KPARAM_INFO
	.align		4
.L_15:
        /*0028*/ 	.byte	0x04, 0x17
        /*002a*/ 	.short	(.L_17 - .L_16)
.L_16:
        /*002c*/ 	.word	0x00000000
        /*0030*/ 	.short	0x0005
        /*0032*/ 	.short	0x0028
        /*0034*/ 	.byte	0x00, 0xf4, 0x21, 0x00


	//----- nvinfo : EIATTR_KPARAM_INFO
	.align		4
.L_17:
        /*0038*/ 	.byte	0x04, 0x17
        /*003a*/ 	.short	(.L_19 - .L_18)
.L_18:
        /*003c*/ 	.word	0x00000000
        /*0040*/ 	.short	0x0004
        /*0042*/ 	.short	0x0020
        /*0044*/ 	.byte	0x00, 0xf4, 0x21, 0x00


	//----- nvinfo : EIATTR_KPARAM_INFO
	.align		4
.L_19:
        /*0048*/ 	.byte	0x04, 0x17
        /*004a*/ 	.short	(.L_21 - .L_20)
.L_20:
        /*004c*/ 	.word	0x00000000
        /*0050*/ 	.short	0x0003
        /*0052*/ 	.short	0x0018
        /*0054*/ 	.byte	0x00, 0xf4, 0x21, 0x00


	//----- nvinfo : EIATTR_KPARAM_INFO
	.align		4
.L_21:
        /*0058*/ 	.byte	0x04, 0x17
        /*005a*/ 	.short	(.L_23 - .L_22)
.L_22:
        /*005c*/ 	.word	0x00000000
        /*0060*/ 	.short	0x0002
        /*0062*/ 	.short	0x0010
        /*0064*/ 	.byte	0x00, 0xf4, 0x21, 0x00


	//----- nvinfo : EIATTR_KPARAM_INFO
	.align		4
.L_23:
        /*0068*/ 	.byte	0x04, 0x17
        /*006a*/ 	.short	(.L_25 - .L_24)
.L_24:
        /*006c*/ 	.word	0x00000000
        /*0070*/ 	.short	0x0001
        /*0072*/ 	.short	0x0008
        /*0074*/ 	.byte	0x00, 0xf4, 0x21, 0x00


	//----- nvinfo : EIATTR_KPARAM_INFO
	.align		4
.L_25:
        /*0078*/ 	.byte	0x04, 0x17
        /*007a*/ 	.short	(.L_27 - .L_26)
.L_26:
        /*007c*/ 	.word	0x00000000
        /*0080*/ 	.short	0x0000
        /*0082*/ 	.short	0x0000
        /*0084*/ 	.byte	0x00, 0xf4, 0x21, 0x00


	//----- nvinfo : EIATTR_SPARSE_MMA_MASK
	.align		4
.L_27:
        /*0088*/ 	.byte	0x03, 0x50
        /*008a*/ 	.short	0x0000


	//----- nvinfo : EIATTR_MAXREG_COUNT
	.align		4
        /*008c*/ 	.byte	0x03, 0x1b
        /*008e*/ 	.short	0x00ff


	//----- nvinfo : EIATTR_EXIT_INSTR_OFFSETS
	.align		4
        /*0090*/ 	.byte	0x04, 0x1c
        /*0092*/ 	.short	(.L_29 - .L_28)


	//   ....[0]....
.L_28:
        /*0094*/ 	.word	0x00001230


	//   ....[1]....
        /*0098*/ 	.word	0x00001300


	//----- nvinfo : EIATTR_REQNTID
	.align		4
.L_29:
        /*009c*/ 	.byte	0x04, 0x10
        /*009e*/ 	.short	(.L_31 - .L_30)
.L_30:
        /*00a0*/ 	.word	0x00000100
        /*00a4*/ 	.word	0x00000001
        /*00a8*/ 	.word	0x00000001


	//----- nvinfo : EIATTR_CBANK_PARAM_SIZE
	.align		4
.L_31:
        /*00ac*/ 	.byte	0x03, 0x19
        /*00ae*/ 	.short	0x0038


	//----- nvinfo : EIATTR_PARAM_CBANK
	.align		4
        /*00b0*/ 	.byte	0x04, 0x0a
        /*00b2*/ 	.short	(.L_33 - .L_32)
	.align		4
.L_32:
        /*00b4*/ 	.word	index@(.nv.constant0.triton_poi_fused__native_batch_norm_legit_no_training_relu_36)
        /*00b8*/ 	.short	0x0210
        /*00ba*/ 	.short	0x0038


	//----- nvinfo : EIATTR_SW_WAR
	.align		4
.L_33:
        /*00bc*/ 	.byte	0x04, 0x36
        /*00be*/ 	.short	(.L_35 - .L_34)
.L_34:
        /*00c0*/ 	.word	0x00000008
.L_35:


//--------------------- .nv.callgraph             --------------------------
	.section	.nv.callgraph,"",@"SHT_CUDA_CALLGRAPH"
	.align	4
	.sectionentsize	8
	.align		4
        /*0000*/ 	.word	0x00000000
	.align		4
        /*0004*/ 	.word	0xffffffff
	.align		4
        /*0008*/ 	.word	0x00000000
	.align		4
        /*000c*/ 	.word	0xfffffffe
	.align		4
        /*0010*/ 	.word	0x00000000
	.align		4
        /*0014*/ 	.word	0xfffffffd
	.align		4
        /*0018*/ 	.word	0x00000000
	.align		4
        /*001c*/ 	.word	0xfffffffc


//--------------------- .nv.constant4             --------------------------
	.section	.nv.constant4,"a",@progbits
	.align	8
	.align		8
.nv.constant4:
        /*0000*/ 	.dword	_$_str
	.align		8
        /*0008*/ 	.dword	_$_str_$_2


//--------------------- .text.triton_poi_fused__native_batch_norm_legit_no_training_relu_36 --------------------------
	.section	.text.triton_poi_fused__native_batch_norm_legit_no_training_relu_36,"ax",@progbits
	.sectionflags	@"SHF_BARRIERS=1"
	.align	128
        .global         triton_poi_fused__native_batch_norm_legit_no_training_relu_36
        .type           triton_poi_fused__native_batch_norm_legit_no_training_relu_36,@function
        .size           triton_poi_fused__native_batch_norm_legit_no_training_relu_36,(.L_x_1 - triton_poi_fused__native_batch_norm_legit_no_training_relu_36)
        .other          triton_poi_fused__native_batch_norm_legit_no_training_relu_36,@"STO_CUDA_ENTRY STV_DEFAULT"
triton_poi_fused__native_batch_norm_legit_no_training_relu_36:
.text.triton_poi_fused__native_batch_norm_legit_no_training_relu_36:
[----:B------:R-:W0:Y:S01]  /*0000*/  LDC R1, c[0x0][0x28] ;  /* 0x00000a00ff017b82 */ /* 0x000e220000000800 */
[----:B------:R-:W1:Y:S07]  /*0010*/  S2R R2, SR_TID.X ;  /* 0x0000000000027919 */ /* 0x000e6e0000002100 */
[----:B------:R-:W2:Y:S01]  /*0020*/  LDC.64 R16, c[0x0][0x210] ;  /* 0x00008400ff107b82 */ /* 0x000ea20000000a00 */
[----:B------:R-:W-:Y:S01]  /*0030*/  ULDC.64 UR6, c[0x0][0x208] ;  /* 0x0000820000067ab9 */ /* 0x000fe20000000a00 */
[----:B------:R-:W3:Y:S01]  /*0040*/  S2R R21, SR_CTAID.Y ;  /* 0x0000000000157919 */ /* 0x000ee20000002600 */
[----:B------:R-:W4:Y:S01]  /*0050*/  S2R R5, SR_CTAID.X ;  /* 0x0000000000057919 */ /* 0x000f220000002500 */
[----:B-1----:R-:W-:Y:S01]  /*0060*/  IMAD.SHL.U32 R3, R2, 0x4, RZ ;  /* 0x0000000402037824 */ /* 0x002fe200078e00ff */
[----:B------:R-:W-:-:S04]  /*0070*/  SHF.R.U32.HI R8, RZ, 0x6, R2 ;  /* 0x00000006ff087819 */ /* 0x000fc80000011602 */
[----:B------:R-:W-:-:S04]  /*0080*/  LOP3.LUT R0, R3, 0xfc, RZ, 0xc0, !PT ;  /* 0x000000fc03007812 */ /* 0x000fc800078ec0ff */
[----:B---3--:R-:W-:Y:S01]  /*0090*/  PRMT R4, R0, 0x6540, R21 ;  /* 0x0000654000047816 */ /* 0x008fe20000000015 */
[----:B----4-:R-:W-:Y:S01]  /*00a0*/  IMAD.SHL.U32 R0, R5, 0x10, RZ ;  /* 0x0000001005007824 */ /* 0x010fe200078e00ff */
[----:B------:R-:W-:Y:S02]  /*00b0*/  SGXT.U32 R5, R8, 0x2 ;  /* 0x000000020805781a */ /* 0x000fe40000000000 */
[C---:B------:R-:W-:Y:S01]  /*00c0*/  ISETP.GE.AND P0, PT, R4.reuse, 0x600, PT ;  /* 0x000006000400780c */ /* 0x040fe20003f06270 */
[----:B------:R-:W-:Y:S01]  /*00d0*/  IMAD.HI R6, R4, 0x2aaaaaab, RZ ;  /* 0x2aaaaaab04067827 */ /* 0x000fe200078e02ff */
[----:B------:R-:W-:-:S04]  /*00e0*/  LOP3.LUT R18, R0, R5, RZ, 0xfc, !PT ;  /* 0x0000000500127212 */ /* 0x000fc800078efcff */
[----:B------:R-:W-:Y:S02]  /*00f0*/  SHF.R.U32.HI R7, RZ, 0x1f, R6 ;  /* 0x0000001fff077819 */ /* 0x000fe40000011606 */
[----:B------:R-:W-:Y:S02]  /*0100*/  ISETP.LT.AND P1, PT, R18, 0x24, !P0 ;  /* 0x000000241200780c */ /* 0x000fe40004721270 */
[----:B------:R-:W-:Y:S02]  /*0110*/  LEA.HI.SX32 R7, R6, R7, 0x1a ;  /* 0x0000000706077211 */ /* 0x000fe400078fd2ff */
[----:B------:R-:W-:-:S03]  /*0120*/  LOP3.LUT R8, R18, 0x4, RZ, 0xfc, !PT ;  /* 0x0000000412087812 */ /* 0x000fc600078efcff */
[C---:B------:R-:W-:Y:S01]  /*0130*/  IMAD R4, R7.reuse, -0x180, R4 ;  /* 0xfffffe8007047824 */ /* 0x040fe200078e0204 */
[----:B------:R-:W-:Y:S02]  /*0140*/  ISETP.LT.AND P2, PT, R8, 0x24, !P0 ;  /* 0x000000240800780c */ /* 0x000fe40004741270 */
[----:B------:R-:W-:Y:S01]  /*0150*/  CS2R R8, SRZ ;  /* 0x0000000000087805 */ /* 0x000fe2000001ff00 */
[----:B------:R-:W-:Y:S01]  /*0160*/  IMAD R19, R7, 0x3600, R4 ;  /* 0x0000360007137824 */ /* 0x000fe200078e0204 */
[----:B------:R-:W-:Y:S02]  /*0170*/  CS2R R4, SRZ ;  /* 0x0000000000047805 */ /* 0x000fe4000001ff00 */
[----:B------:R-:W-:Y:S01]  /*0180*/  CS2R R6, SRZ ;  /* 0x0000000000067805 */ /* 0x000fe2000001ff00 */
[----:B------:R-:W-:-:S04]  /*0190*/  IMAD R19, R18, 0x180, R19 ;  /* 0x0000018012137824 */ /* 0x000fc800078e0213 */
[----:B--2---:R-:W-:-:S05]  /*01a0*/  IMAD.WIDE R14, R19, 0x4, R16 ;  /* 0x00000004130e7825 */ /* 0x004fca00078e0210 */
[----:B------:R1:W2:Y:S01]  /*01b0*/  @P1 LDG.E.EL.128 R4, desc[UR6][R14.64] ;  /* 0x000000060e041981 */ /* 0x0002a2000c2e1d00 */
[----:B------:R-:W-:Y:S01]  /*01c0*/  VIADD R23, R19, 0x600 ;  /* 0x0000060013177836 */ /* 0x000fe20000000000 */
[----:B------:R-:W-:Y:S02]  /*01d0*/  CS2R R10, SRZ ;  /* 0x00000000000a7805 */ /* 0x000fe4000001ff00 */
[----:B------:R-:W-:Y:S01]  /*01e0*/  LOP3.LUT R12, R18, 0x8, RZ, 0xfc, !PT ;  /* 0x00000008120c7812 */ /* 0x000fe200078efcff */
[----:B------:R-:W-:-:S03]  /*01f0*/  IMAD.WIDE R22, R23, 0x4, R16 ;  /* 0x0000000417167825 */ /* 0x000fc600078e0210 */
[----:B------:R-:W-:Y:S02]  /*0200*/  ISETP.LT.AND P1, PT, R12, 0x24, !P0 ;  /* 0x000000240c00780c */ /* 0x000fe40004721270 */
[----:B------:R3:W4:Y:S01]  /*0210*/  @P2 LDG.E.EL.128 R8, desc[UR6][R22.64] ;  /* 0x0000000616082981 */ /* 0x000722000c2e1d00 */
[----:B------:R-:W-:Y:S02]  /*0220*/  IADD3 R25, R19, 0xc00, RZ ;  /* 0x00000c0013197810 */ /* 0x000fe40007ffe0ff */
[----:B------:R-:W-:Y:S02]  /*0230*/  CS2R R12, SRZ ;  /* 0x00000000000c7805 */ /* 0x000fe4000001ff00 */
[----:B-1----:R-:W-:Y:S01]  /*0240*/  CS2R R14, SRZ ;  /* 0x00000000000e7805 */ /* 0x002fe2000001ff00 */
[----:B------:R-:W-:-:S05]  /*0250*/  IMAD.WIDE R24, R25, 0x4, R16 ;  /* 0x0000000419187825 */ /* 0x000fca00078e0210 */
[----:B------:R-:W5:Y:S01]  /*0260*/  @P1 LDG.E.EL.128 R12, desc[UR6][R24.64] ;  /* 0x00000006180c1981 */ /* 0x000f62000c2e1d00 */
[----:B------:R-:W-:Y:S01]  /*0270*/  LOP3.LUT R18, R18, 0xc, RZ, 0xfc, !PT ;  /* 0x0000000c12127812 */ /* 0x000fe200078efcff */
[----:B------:R-:W-:-:S03]  /*0280*/  VIADD R27, R19, 0x1200 ;  /* 0x00001200131b7836 */ /* 0x000fc60000000000 */
[----:B------:R-:W-:Y:S01]  /*0290*/  ISETP.LT.AND P0, PT, R18, 0x24, !P0 ;  /* 0x000000241200780c */ /* 0x000fe20004701270 */
[----:B------:R-:W-:Y:S01]  /*02a0*/  IMAD.WIDE R26, R27, 0x4, R16 ;  /* 0x000000041b1a7825 */ /* 0x000fe200078e0210 */
[----:B------:R-:W-:Y:S02]  /*02b0*/  CS2R R16, SRZ ;  /* 0x0000000000107805 */ /* 0x000fe4000001ff00 */
[----:B------:R-:W-:-:S09]  /*02c0*/  CS2R R18, SRZ ;  /* 0x0000000000127805 */ /* 0x000fd2000001ff00 */
[----:B------:R1:W5:Y:S01]  /*02d0*/  @P0 LDG.E.EL.128 R16, desc[UR6][R26.64] ;  /* 0x000000061a100981 */ /* 0x000362000c2e1d00 */
[----:B------:R-:W1:Y:S01]  /*02e0*/  S2UR UR5, SR_CgaCtaId ;  /* 0x00000000000579c3 */ /* 0x000e620000008800 */
[----:B------:R-:W-:Y:S01]  /*02f0*/  SHF.R.U32.HI R20, RZ, 0x2, R2 ;  /* 0x00000002ff147819 */ /* 0x000fe20000011602 */
[----:B------:R-:W-:Y:S01]  /*0300*/  UMOV UR4, 0x400 ;  /* 0x0000040000047882 */ /* 0x000fe20000000000 */
[----:B---3--:R-:W-:Y:S02]  /*0310*/  LOP3.LUT R22, R3, 0x3fc, RZ, 0xc0, !PT ;  /* 0x000003fc03167812 */ /* 0x008fe400078ec0ff */
[----:B------:R-:W-:Y:S02]  /*0320*/  LOP3.LUT R20, R20, 0x30, RZ, 0xc0, !PT ;  /* 0x0000003014147812 */ /* 0x000fe400078ec0ff */
[----:B------:R-:W-:Y:S01]  /*0330*/  PRMT R29, R2, 0x6540, R21 ;  /* 0x00006540021d7816 */ /* 0x000fe20000000015 */
[----:B01----:R-:W0:Y:S03]  /*0340*/  LDC.64 R26, c[0x0][0x220] ;  /* 0x00008800ff1a7b82 */ /* 0x003e260000000a00 */
[----:B------:R-:W-:Y:S01]  /*0350*/  ISETP.GE.AND P0, PT, R29, 0x600, PT ;  /* 0x000006001d00780c */ /* 0x000fe20003f06270 */
[----:B------:R-:W-:-:S06]  /*0360*/  UPRMT UR4, UR5, 0x654, UR4 ;  /* 0x0000065405047896 */ /* 0x000fcc0008000004 */
[----:B------:R-:W-:Y:S01]  /*0370*/  VIADD R23, R20, UR4 ;  /* 0x0000000414177c36 */ /* 0x000fe20008000000 */
[----:B------:R-:W-:-:S03]  /*0380*/  LOP3.LUT R20, R2, 0xff, RZ, 0xc0, !PT ;  /* 0x000000ff02147812 */ /* 0x000fc600078ec0ff */
[----:B------:R-:W-:Y:S01]  /*0390*/  IMAD R22, R22, 0x4, R23 ;  /* 0x0000000416167824 */ /* 0x000fe200078e0217 */
[----:B------:R-:W-:-:S04]  /*03a0*/  LEA R20, R20, UR4, 0x2 ;  /* 0x0000000414147c11 */ /* 0x000fc8000f8e10ff */
[----:B--2---:R-:W-:Y:S01]  /*03b0*/  STS.128 [R22], R4 ;  /* 0x0000000416007388 */ /* 0x004fe20000000c00 */
[----:B------:R-:W-:Y:S06]  /*03c0*/  BAR.SYNC.DEFER_BLOCKING 0x0 ;  /* 0x0000000000007b1d */ /* 0x000fec0000010000 */
[----:B------:R-:W-:Y:S04]  /*03d0*/  LDS R25, [R20] ;  /* 0x0000000014197984 */ /* 0x000fe80000000800 */
[----:B------:R-:W-:Y:S04]  /*03e0*/  LDS R23, [R20+0x410] ;  /* 0x0004100014177984 */ /* 0x000fe80000000800 */
[----:B------:R-:W-:Y:S04]  /*03f0*/  LDS R28, [R20+0x820] ;  /* 0x00082000141c7984 */ /* 0x000fe80000000800 */
[----:B------:R-:W-:Y:S01]  /*0400*/  LDS R24, [R20+0xc30] ;  /* 0x000c300014187984 */ /* 0x000fe20000000800 */
[----:B------:R-:W-:Y:S06]  /*0410*/  BAR.SYNC.DEFER_BLOCKING 0x0 ;  /* 0x0000000000007b1d */ /* 0x000fec0000010000 */
[----:B----4-:R1:W-:Y:S02]  /*0420*/  STS.128 [R22], R8 ;  /* 0x0000000816007388 */ /* 0x0103e40000000c00 */
[----:B------:R-:W-:Y:S01]  /*0430*/  BAR.SYNC.DEFER_BLOCKING 0x0 ;  /* 0x0000000000007b1d */ /* 0x000fe20000010000 */
[----:B-1----:R-:W-:-:S07]  /*0440*/  IMAD.HI R8, R29, 0x2aaaaaab, RZ ;  /* 0x2aaaaaab1d087827 */ /* 0x002fce00078e02ff */
[----:B------:R-:W1:Y:S01]  /*0450*/  LDC.64 R10, c[0x0][0x230] ;  /* 0x00008c00ff0a7b82 */ /* 0x000e620000000a00 */
[----:B------:R-:W-:-:S04]  /*0460*/  SHF.R.U32.HI R9, RZ, 0x1f, R8 ;  /* 0x0000001fff097819 */ /* 0x000fc80000011608 */
[----:B------:R-:W-:Y:S01]  /*0470*/  LEA.HI R8, R8, R9, RZ, 0x1a ;  /* 0x0000000908087211 */ /* 0x000fe200078fd0ff */
[----:B------:R-:W-:Y:S04]  /*0480*/  LDS R4, [R20] ;  /* 0x0000000014047984 */ /* 0x000fe80000000800 */
[----:B------:R-:W2:Y:S04]  /*0490*/  LDS R7, [R20+0x410] ;  /* 0x0004100014077984 */ /* 0x000ea80000000800 */
[----:B------:R-:W3:Y:S04]  /*04a0*/  LDS R6, [R20+0x820] ;  /* 0x0008200014067984 */ /* 0x000ee80000000800 */
[----:B------:R-:W4:Y:S01]  /*04b0*/  LDS R5, [R20+0xc30] ;  /* 0x000c300014057984 */ /* 0x000f220000000800 */
[----:B------:R-:W-:Y:S06]  /*04c0*/  BAR.SYNC.DEFER_BLOCKING 0x0 ;  /* 0x0000000000007b1d */ /* 0x000fec0000010000 */
[----:B-----5:R5:W-:Y:S02]  /*04d0*/  STS.128 [R22], R12 ;  /* 0x0000000c16007388 */ /* 0x020be40000000c00 */
[----:B------:R-:W-:Y:S01]  /*04e0*/  BAR.SYNC.DEFER_BLOCKING 0x0 ;  /* 0x0000000000007b1d */ /* 0x000fe20000010000 */
[----:B-----5:R-:W-:-:S07]  /*04f0*/  IMAD R15, R8, -0x180, R29 ;  /* 0xfffffe80080f7824 */ /* 0x020fce00078e021d */
[----:B------:R-:W5:Y:S01]  /*0500*/  LDC.64 R8, c[0x0][0x218] ;  /* 0x00008600ff087b82 */ /* 0x000f620000000a00 */
[----:B0-----:R-:W-:Y:S01]  /*0510*/  IMAD.WIDE R26, R15, 0x4, R26 ;  /* 0x000000040f1a7825 */ /* 0x001fe200078e021a */
[----:B------:R-:W0:Y:S04]  /*0520*/  LDS R14, [R20] ;  /* 0x00000000140e7984 */ /* 0x000e280000000800 */
[----:B------:R-:W0:Y:S04]  /*0530*/  LDS R13, [R20+0x410] ;  /* 0x00041000140d7984 */ /* 0x000e280000000800 */
[----:B------:R-:W0:Y:S04]  /*0540*/  LDS R12, [R20+0x820] ;  /* 0x00082000140c7984 */ /* 0x000e280000000800 */
[----:B------:R-:W0:Y:S01]  /*0550*/  LDS R29, [R20+0xc30] ;  /* 0x000c3000141d7984 */ /* 0x000e220000000800 */
[----:B------:R-:W-:Y:S06]  /*0560*/  BAR.SYNC.DEFER_BLOCKING 0x0 ;  /* 0x0000000000007b1d */ /* 0x000fec0000010000 */
[----:B------:R1:W-:Y:S02]  /*0570*/  STS.128 [R22], R16 ;  /* 0x0000001016007388 */ /* 0x0003e40000000c00 */
[----:B------:R-:W-:Y:S01]  /*0580*/  BAR.SYNC.DEFER_BLOCKING 0x0 ;  /* 0x0000000000007b1d */ /* 0x000fe20000010000 */
[----:B-1----:R-:W-:-:S10]  /*0590*/  HFMA2.MMA R16, -RZ, RZ, 0, 0 ;  /* 0x00000000ff107435 */ /* 0x002fd400000001ff */
[----:B------:R1:W2:Y:S01]  /*05a0*/  @!P0 LDG.E.EL R16, desc[UR6][R26.64] ;  /* 0x000000061a108981 */ /* 0x0002a2000c2e1900 */
[----:B-----5:R-:W-:-:S03]  /*05b0*/  IMAD.WIDE R8, R15, 0x4, R8 ;  /* 0x000000040f087825 */ /* 0x020fc600078e0208 */
[----:B------:R-:W5:Y:S01]  /*05c0*/  LDS R17, [R20] ;  /* 0x0000000014117984 */ /* 0x000f620000000800 */
[----:B------:R-:W-:-:S03]  /*05d0*/  IMAD.WIDE R10, R15, 0x4, R10 ;  /* 0x000000040f0a7825 */ /* 0x000fc600078e020a */
[----:B------:R-:W0:Y:S01]  /*05e0*/  LDS R19, [R20+0x410] ;  /* 0x0004100014137984 */ /* 0x000e220000000800 */
[----:B-1----:R-:W-:-:S06]  /*05f0*/  IMAD.MOV.U32 R26, RZ, RZ, RZ ;  /* 0x000000ffff1a7224 */ /* 0x002fcc00078e00ff */
[----:B------:R1:W3:Y:S01]  /*0600*/  @!P0 LDG.E.EL R26, desc[UR6][R8.64] ;  /* 0x00000006081a8981 */ /* 0x0002e2000c2e1900 */
[----:B------:R-:W-:Y:S01]  /*0610*/  IMAD.MOV.U32 R18, RZ, RZ, RZ ;  /* 0x000000ffff127224 */ /* 0x000fe200078e00ff */
[----:B-1----:R-:W1:Y:S02]  /*0620*/  LDC.64 R8, c[0x0][0x228] ;  /* 0x00008a00ff087b82 */ /* 0x002e640000000a00 */
[----:B-1----:R-:W-:-:S04]  /*0630*/  IMAD.WIDE R8, R15, 0x4, R8 ;  /* 0x000000040f087825 */ /* 0x002fc800078e0208 */
[----:B------:R-:W-:Y:S01]  /*0640*/  IMAD.MOV.U32 R15, RZ, RZ, RZ ;  /* 0x000000ffff0f7224 */ /* 0x000fe200078e00ff */
[----:B------:R1:W5:Y:S05]  /*0650*/  @!P0 LDG.E.EL R18, desc[UR6][R8.64] ;  /* 0x0000000608128981 */ /* 0x00036a000c2e1900 */
[----:B------:R0:W5:Y:S01]  /*0660*/  @!P0 LDG.E.EL R15, desc[UR6][R10.64] ;  /* 0x000000060a0f8981 */ /* 0x000162000c2e1900 */
[----:B------:R-:W4:Y:S01]  /*0670*/  S2UR UR4, SR_CgaCtaId ;  /* 0x00000000000479c3 */ /* 0x000f220000008800 */
[----:B------:R-:W-:Y:S01]  /*0680*/  SHF.R.U32.HI R2, RZ, 0x2, R2 ;  /* 0x00000002ff027819 */ /* 0x000fe20000011602 */
[----:B------:R-:W-:Y:S01]  /*0690*/  UMOV UR5, 0x400 ;  /* 0x0000040000057882 */ /* 0x000fe20000000000 */
[----:B------:R-:W-:Y:S01]  /*06a0*/  LOP3.LUT R0, R0, 0xc, R3, 0xf8, !PT ;  /* 0x0000000c00007812 */ /* 0x000fe200078ef803 */
[----:B-1----:R-:W1:Y:S01]  /*06b0*/  LDS R9, [R20+0x820] ;  /* 0x0008200014097984 */ /* 0x002e620000000800 */
[----:B------:R-:W-:-:S03]  /*06c0*/  SGXT.U32 R2, R2, 0x6 ;  /* 0x000000060202781a */ /* 0x000fc60000000000 */
[----:B0-----:R-:W0:Y:S01]  /*06d0*/  LDS R11, [R20+0xc30] ;  /* 0x000c3000140b7984 */ /* 0x001e220000000800 */
[----:B------:R-:W-:Y:S02]  /*06e0*/  MOV R10, 0x3e800000 ;  /* 0x3e800000000a7802 */ /* 0x000fe40000000f00 */
[----:B------:R-:W-:Y:S01]  /*06f0*/  PRMT R21, R2, 0x6540, R21 ;  /* 0x0000654002157816 */ /* 0x000fe20000000015 */
[----:B----4-:R-:W-:Y:S01]  /*0700*/  UPRMT UR4, UR4, 0x654, UR5 ;  /* 0x0000065404047896 */ /* 0x010fe20008000005 */
[----:B------:R-:W-:Y:S01]  /*0710*/  BAR.SYNC.DEFER_BLOCKING 0x0 ;  /* 0x0000000000007b1d */ /* 0x000fe20000010000 */
[----:B--2---:R-:W-:-:S05]  /*0720*/  FADD R22, R16, 0.0010000000474974513054 ;  /* 0x3a83126f10167421 */ /* 0x004fca0000000000 */
[----:B------:R-:W2:Y:S01]  /*0730*/  S2R R16, SR_TID.X ;  /* 0x0000000000107919 */ /* 0x000ea20000002100 */
[----:B------:R-:W4:Y:S01]  /*0740*/  MUFU.SQRT R27, R22 ;  /* 0x00000016001b7308 */ /* 0x000f220000002000 */
[--C-:B---3--:R-:W-:Y:S01]  /*0750*/  FADD R7, R7, -R26.reuse ;  /* 0x8000001a07077221 */ /* 0x108fe20000000000 */
[--C-:B------:R-:W-:Y:S01]  /*0760*/  FADD R23, R23, -R26.reuse ;  /* 0x8000001a17177221 */ /* 0x100fe20000000000 */
[--C-:B------:R-:W-:Y:S01]  /*0770*/  FADD R25, R25, -R26.reuse ;  /* 0x8000001a19197221 */ /* 0x100fe20000000000 */
[C---:B----4-:R-:W-:Y:S01]  /*0780*/  FSETP.GT.AND P0, PT, R27.reuse, 8.50705917302346158658e+37, PT ;  /* 0x7e8000001b00780b */ /* 0x050fe20003f04000 */
[--C-:B------:R-:W-:Y:S01]  /*0790*/  FADD R24, R24, -R26.reuse ;  /* 0x8000001a18187221 */ /* 0x100fe20000000000 */
[----:B------:R-:W-:Y:S01]  /*07a0*/  FSETP.GEU.AND P1, PT, R27, 1.175494350822287508e-38, PT ;  /* 0x008000001b00780b */ /* 0x000fe20003f2e000 */
[--C-:B------:R-:W-:Y:S01]  /*07b0*/  FADD R4, R4, -R26.reuse ;  /* 0x8000001a04047221 */ /* 0x100fe20000000000 */
[----:B------:R-:W-:Y:S01]  /*07c0*/  FSEL R10, R10, 1, P0 ;  /* 0x3f8000000a0a7808 */ /* 0x000fe20000000000 */
[--C-:B------:R-:W-:Y:S01]  /*07d0*/  FADD R6, R6, -R26.reuse ;  /* 0x8000001a06067221 */ /* 0x100fe20000000000 */
[--C-:B------:R-:W-:Y:S01]  /*07e0*/  FADD R5, R5, -R26.reuse ;  /* 0x8000001a05057221 */ /* 0x100fe20000000000 */
[--C-:B------:R-:W-:Y:S01]  /*07f0*/  FADD R14, R14, -R26.reuse ;  /* 0x8000001a0e0e7221 */ /* 0x100fe20000000000 */
[--C-:B------:R-:W-:Y:S01]  /*0800*/  FADD R13, R13, -R26.reuse ;  /* 0x8000001a0d0d7221 */ /* 0x100fe20000000000 */
[--C-:B------:R-:W-:Y:S01]  /*0810*/  FADD R12, R12, -R26.reuse ;  /* 0x8000001a0c0c7221 */ /* 0x100fe20000000000 */
[--C-:B------:R-:W-:Y:S01]  /*0820*/  FADD R29, R29, -R26.reuse ;  /* 0x8000001a1d1d7221 */ /* 0x100fe20000000000 */
[--C-:B-----5:R-:W-:Y:S01]  /*0830*/  FADD R17, R17, -R26.reuse ;  /* 0x8000001a11117221 */ /* 0x120fe20000000000 */
[--C-:B------:R-:W-:Y:S01]  /*0840*/  FADD R19, R19, -R26.reuse ;  /* 0x8000001a13137221 */ /* 0x100fe20000000000 */
[----:B------:R-:W-:Y:S01]  /*0850*/  @P0 FMUL R27, R27, 0.25 ;  /* 0x3e8000001b1b0820 */ /* 0x000fe20000400000 */
[----:B-1----:R-:W-:Y:S01]  /*0860*/  FADD R9, R9, -R26 ;  /* 0x8000001a09097221 */ /* 0x002fe20000000000 */
[----:B------:R-:W-:Y:S01]  /*0870*/  @!P1 FMUL R10, R10, 16777216 ;  /* 0x4b8000000a0a9820 */ /* 0x000fe20000400000 */
[----:B--2---:R-:W-:-:S02]  /*0880*/  IMAD.SHL.U32 R2, R16, 0x10, RZ ;  /* 0x0000001010027824 */ /* 0x004fc400078e00ff */
[----:B------:R-:W-:Y:S01]  /*0890*/  @!P1 FMUL R27, R27, 16777216 ;  /* 0x4b8000001b1b9820 */ /* 0x000fe20000400000 */
[----:B0-----:R-:W-:-:S03]  /*08a0*/  FADD R11, R11, -R26 ;  /* 0x8000001a0b0b7221 */ /* 0x001fc60000000000 */
[----:B------:R0:W1:Y:S01]  /*08b0*/  MUFU.RCP R8, R27 ;  /* 0x0000001b00087308 */ /* 0x0000620000001000 */
[----:B------:R-:W-:Y:S01]  /*08c0*/  LOP3.LUT R2, R2, 0xff0, RZ, 0xc0, !PT ;  /* 0x00000ff002027812 */ /* 0x000fe200078ec0ff */
[----:B0-----:R-:W-:Y:S01]  /*08d0*/  FADD R27, R28, -R26 ;  /* 0x8000001a1c1b7221 */ /* 0x001fe20000000000 */
[----:B-1----:R-:W-:Y:S02]  /*08e0*/  FMUL R8, R8, R10 ;  /* 0x0000000a08087220 */ /* 0x002fe40000400000 */
[----:B------:R-:W-:Y:S02]  /*08f0*/  LEA.HI R10, R2, UR4, RZ, 0x1e ;  /* 0x00000004020a7c11 */ /* 0x000fe4000f8ff0ff */
[C---:B------:R-:W-:Y:S01]  /*0900*/  FMUL R26, R8.reuse, R7 ;  /* 0x00000007081a7220 */ /* 0x040fe20000400000 */
[C---:B------:R-:W-:Y:S01]  /*0910*/  FMUL R28, R8.reuse, R27 ;  /* 0x0000001b081c7220 */ /* 0x040fe20000400000 */
[C---:B------:R-:W-:Y:S01]  /*0920*/  FMUL R7, R8.reuse, R23 ;  /* 0x0000001708077220 */ /* 0x040fe20000400000 */
[C---:B------:R-:W-:Y:S01]  /*0930*/  FMUL R4, R8.reuse, R4 ;  /* 0x0000000408047220 */ /* 0x040fe20000400000 */
[----:B------:R-:W-:Y:S01]  /*0940*/  FMUL R24, R8, R24 ;  /* 0x0000001808187220 */ /* 0x000fe20000400000 */
[-CC-:B------:R-:W-:Y:S01]  /*0950*/  FFMA R28, R28, R18.reuse, R15.reuse ;  /* 0x000000121c1c7223 */ /* 0x180fe2000000000f */
[-CC-:B------:R-:W-:Y:S01]  /*0960*/  FFMA R7, R7, R18.reuse, R15.reuse ;  /* 0x0000001207077223 */ /* 0x180fe2000000000f */
[-CC-:B------:R-:W-:Y:S01]  /*0970*/  FFMA R4, R4, R18.reuse, R15.reuse ;  /* 0x0000001204047223 */ /* 0x180fe2000000000f */
[--C-:B------:R-:W-:Y:S01]  /*0980*/  FFMA R24, R24, R18, R15.reuse ;  /* 0x0000001218187223 */ /* 0x100fe2000000000f */
[----:B------:R-:W-:Y:S01]  /*0990*/  IMAD R2, R2, 0x4, R10 ;  /* 0x0000000402027824 */ /* 0x000fe200078e020a */
[----:B------:R-:W-:Y:S01]  /*09a0*/  FSETP.GEU.AND P0, PT, R28, RZ, PT ;  /* 0x000000ff1c00720b */ /* 0x000fe20003f0e000 */
[C---:B------:R-:W-:Y:S01]  /*09b0*/  FMUL R22, R8.reuse, R5 ;  /* 0x0000000508167220 */ /* 0x040fe20000400000 */
[C---:B------:R-:W-:Y:S01]  /*09c0*/  FSETP.GEU.AND P1, PT, R7.reuse, RZ, PT ;  /* 0x000000ff0700720b */ /* 0x040fe20003f2e000 */
[C---:B------:R-:W-:Y:S01]  /*09d0*/  FMUL R6, R8.reuse, R6 ;  /* 0x0000000608067220 */ /* 0x040fe20000400000 */
        /* <DEDUP_REMOVED lines=8> */
[----:B------:R-:W-:Y:S01]  /*0a60*/  FMUL R8, R8, R11 ;  /* 0x0000000b08087220 */ /* 0x000fe20000400000 */
[----:B------:R-:W-:Y:S01]  /*0a70*/  FSEL R7, R7, RZ, P1 ;  /* 0x000000ff07077208 */ /* 0x000fe20000800000 */
[-CC-:B------:R-:W-:Y:S01]  /*0a80*/  FFMA R6, R6, R18.reuse, R15.reuse ;  /* 0x0000001206067223 */ /* 0x180fe2000000000f */
[----:B------:R-:W-:Y:S01]  /*0a90*/  FSEL R11, R28, RZ, P0 ;  /* 0x000000ff1c0b7208 */ /* 0x000fe20000000000 */
[-CC-:B------:R-:W-:Y:S01]  /*0aa0*/  FFMA R22, R22, R18.reuse, R15.reuse ;  /* 0x0000001216167223 */ /* 0x180fe2000000000f */
[----:B------:R-:W-:Y:S01]  /*0ab0*/  FSETP.GEU.AND P1, PT, R24, RZ, PT ;  /* 0x000000ff1800720b */ /* 0x000fe20003f2e000 */
[-CC-:B------:R-:W-:Y:S01]  /*0ac0*/  FFMA R5, R5, R18.reuse, R15.reuse ;  /* 0x0000001205057223 */ /* 0x180fe2000000000f */
[----:B------:R-:W-:Y:S01]  /*0ad0*/  FSETP.GEU.AND P0, PT, R4, RZ, PT ;  /* 0x000000ff0400720b */ /* 0x000fe20003f0e000 */
[-CC-:B------:R-:W-:Y:S01]  /*0ae0*/  FFMA R26, R26, R18.reuse, R15.reuse ;  /* 0x000000121a1a7223 */ /* 0x180fe2000000000f */
[-CC-:B------:R-:W-:Y:S01]  /*0af0*/  FFMA R14, R14, R18.reuse, R15.reuse ;  /* 0x000000120e0e7223 */ /* 0x180fe2000000000f */
[-CC-:B------:R-:W-:Y:S01]  /*0b00*/  FFMA R20, R20, R18.reuse, R15.reuse ;  /* 0x0000001214147223 */ /* 0x180fe2000000000f */
[-CC-:B------:R-:W-:Y:S01]  /*0b10*/  FFMA R12, R12, R18.reuse, R15.reuse ;  /* 0x000000120c0c7223 */ /* 0x180fe2000000000f */
[-CC-:B------:R-:W-:Y:S01]  /*0b20*/  FFMA R10, R10, R18.reuse, R15.reuse ;  /* 0x000000120a0a7223 */ /* 0x180fe2000000000f */
[-CC-:B------:R-:W-:Y:S01]  /*0b30*/  FFMA R17, R17, R18.reuse, R15.reuse ;  /* 0x0000001211117223 */ /* 0x180fe2000000000f */
[-CC-:B------:R-:W-:Y:S01]  /*0b40*/  FFMA R19, R19, R18.reuse, R15.reuse ;  /* 0x0000001213137223 */ /* 0x180fe2000000000f */
[-CC-:B------:R-:W-:Y:S01]  /*0b50*/  FFMA R9, R9, R18.reuse, R15.reuse ;  /* 0x0000001209097223 */ /* 0x180fe2000000000f */
[----:B------:R-:W-:Y:S01]  /*0b60*/  FFMA R8, R8, R18, R15 ;  /* 0x0000001208087223 */ /* 0x000fe2000000000f */
[----:B------:R-:W-:Y:S01]  /*0b70*/  FSEL R13, R24, RZ, P1 ;  /* 0x000000ff180d7208 */ /* 0x000fe20000800000 */
[----:B------:R0:W-:Y:S01]  /*0b80*/  STS [R2+0x4], R7 ;  /* 0x0000040702007388 */ /* 0x0001e20000000800 */
[----:B------:R-:W-:Y:S01]  /*0b90*/  FSEL R15, R4, RZ, P0 ;  /* 0x000000ff040f7208 */ /* 0x000fe20000000000 */
[----:B------:R-:W-:Y:S01]  /*0ba0*/  IMAD.SHL.U32 R4, R16, 0x4, RZ ;  /* 0x0000000410047824 */ /* 0x000fe200078e00ff */
[----:B------:R-:W-:Y:S01]  /*0bb0*/  FSETP.GEU.AND P1, PT, R6, RZ, PT ;  /* 0x000000ff0600720b */ /* 0x000fe20003f2e000 */
[----:B------:R1:W-:Y:S01]  /*0bc0*/  STS [R2+0x8], R11 ;  /* 0x0000080b02007388 */ /* 0x0003e20000000800 */
[----:B------:R-:W-:-:S02]  /*0bd0*/  FSETP.GEU.AND P0, PT, R22, RZ, PT ;  /* 0x000000ff1600720b */ /* 0x000fc40003f0e000 */
[----:B------:R-:W-:Y:S01]  /*0be0*/  FSETP.GEU.AND P2, PT, R26, RZ, PT ;  /* 0x000000ff1a00720b */ /* 0x000fe20003f4e000 */
[----:B------:R2:W-:Y:S01]  /*0bf0*/  STS [R2+0xc], R13 ;  /* 0x00000c0d02007388 */ /* 0x0005e20000000800 */
[----:B------:R-:W-:Y:S02]  /*0c00*/  FSEL R25, R6, RZ, P1 ;  /* 0x000000ff06197208 */ /* 0x000fe40000800000 */
[----:B0-----:R-:W-:Y:S01]  /*0c10*/  FSEL R7, R22, RZ, P0 ;  /* 0x000000ff16077208 */ /* 0x001fe20000000000 */
[----:B------:R0:W-:Y:S01]  /*0c20*/  STS [R2+0x10], R15 ;  /* 0x0000100f02007388 */ /* 0x0001e20000000800 */
[----:B------:R-:W-:Y:S02]  /*0c30*/  FSETP.GEU.AND P1, PT, R14, RZ, PT ;  /* 0x000000ff0e00720b */ /* 0x000fe40003f2e000 */
[----:B------:R-:W-:Y:S01]  /*0c40*/  FSETP.GEU.AND P0, PT, R20, RZ, PT ;  /* 0x000000ff1400720b */ /* 0x000fe20003f0e000 */
[----:B------:R-:W-:Y:S01]  /*0c50*/  STS [R2+0x1c], R7 ;  /* 0x00001c0702007388 */ /* 0x000fe20000000800 */
[----:B------:R-:W-:-:S02]  /*0c60*/  FSEL R23, R26, RZ, P2 ;  /* 0x000000ff1a177208 */ /* 0x000fc40001000000 */
[----:B-1----:R-:W-:Y:S01]  /*0c70*/  FSEL R11, R14, RZ, P1 ;  /* 0x000000ff0e0b7208 */ /* 0x002fe20000800000 */
[----:B------:R-:W-:Y:S01]  /*0c80*/  STS [R2+0x18], R25 ;  /* 0x0000181902007388 */ /* 0x000fe20000000800 */
[----:B--2---:R-:W-:Y:S01]  /*0c90*/  FSEL R13, R20, RZ, P0 ;  /* 0x000000ff140d7208 */ /* 0x004fe20000000000 */
[----:B------:R-:W-:Y:S01]  /*0ca0*/  IMAD.HI R20, R21, 0x2aaaaaab, RZ ;  /* 0x2aaaaaab15147827 */ /* 0x000fe200078e02ff */
[----:B------:R-:W-:Y:S01]  /*0cb0*/  FSETP.GEU.AND P1, PT, R10, RZ, PT ;  /* 0x000000ff0a00720b */ /* 0x000fe20003f2e000 */
[----:B------:R1:W-:Y:S01]  /*0cc0*/  STS [R2+0x14], R23 ;  /* 0x0000141702007388 */ /* 0x0003e20000000800 */
[C---:B------:R-:W-:Y:S02]  /*0cd0*/  FSETP.GEU.AND P0, PT, R9.reuse, RZ, PT ;  /* 0x000000ff0900720b */ /* 0x040fe40003f0e000 */
[----:B------:R-:W-:Y:S01]  /*0ce0*/  FSETP.GEU.AND P2, PT, R12, RZ, PT ;  /* 0x000000ff0c00720b */ /* 0x000fe20003f4e000 */
[----:B------:R-:W-:Y:S01]  /*0cf0*/  STS [R2+0x20], R11 ;  /* 0x0000200b02007388 */ /* 0x000fe20000000800 */
[----:B------:R-:W-:-:S02]  /*0d00*/  FSEL R9, R9, RZ, P0 ;  /* 0x000000ff09097208 */ /* 0x000fc40000000000 */
[----:B------:R-:W-:Y:S01]  /*0d10*/  FSETP.GEU.AND P0, PT, R17, RZ, PT ;  /* 0x000000ff1100720b */ /* 0x000fe20003f0e000 */
[----:B------:R-:W-:Y:S01]  /*0d20*/  STS [R2+0x24], R13 ;  /* 0x0000240d02007388 */ /* 0x000fe20000000800 */
[----:B0-----:R-:W-:Y:S02]  /*0d30*/  FSEL R15, R12, RZ, P2 ;  /* 0x000000ff0c0f7208 */ /* 0x001fe40001000000 */
[----:B-1----:R-:W-:Y:S01]  /*0d40*/  FSEL R23, R10, RZ, P1 ;  /* 0x000000ff0a177208 */ /* 0x002fe20000800000 */
[----:B------:R0:W-:Y:S01]  /*0d50*/  STS [R2+0x38], R9 ;  /* 0x0000380902007388 */ /* 0x0001e20000000800 */
[----:B------:R-:W-:Y:S02]  /*0d60*/  FSETP.GEU.AND P1, PT, R19, RZ, PT ;  /* 0x000000ff1300720b */ /* 0x000fe40003f2e000 */
[----:B------:R-:W-:Y:S01]  /*0d70*/  FSEL R7, R17, RZ, P0 ;  /* 0x000000ff11077208 */ /* 0x000fe20000000000 */
[----:B------:R-:W-:Y:S01]  /*0d80*/  STS [R2+0x28], R15 ;  /* 0x0000280f02007388 */ /* 0x000fe20000000800 */
[----:B------:R-:W-:-:S02]  /*0d90*/  FSEL R19, R19, RZ, P1 ;  /* 0x000000ff13137208 */ /* 0x000fc40000800000 */
[C---:B------:R-:W-:Y:S01]  /*0da0*/  FSETP.GEU.AND P1, PT, R5.reuse, RZ, PT ;  /* 0x000000ff0500720b */ /* 0x040fe20003f2e000 */
[----:B------:R-:W-:Y:S01]  /*0db0*/  STS [R2+0x2c], R23 ;  /* 0x00002c1702007388 */ /* 0x000fe20000000800 */
[C---:B------:R-:W-:Y:S02]  /*0dc0*/  FSETP.GEU.AND P0, PT, R8.reuse, RZ, PT ;  /* 0x000000ff0800720b */ /* 0x040fe40003f0e000 */
[----:B------:R-:W-:Y:S01]  /*0dd0*/  FSEL R5, R5, RZ, P1 ;  /* 0x000000ff05057208 */ /* 0x000fe20000800000 */
[----:B------:R-:W-:Y:S01]  /*0de0*/  STS [R2+0x34], R19 ;  /* 0x0000341302007388 */ /* 0x000fe20000000800 */
[----:B0-----:R-:W-:Y:S02]  /*0df0*/  FSEL R9, R8, RZ, P0 ;  /* 0x000000ff08097208 */ /* 0x001fe40000000000 */
[----:B------:R-:W-:Y:S01]  /*0e00*/  LOP3.LUT R17, R4, 0x3fc, RZ, 0xc0, !PT ;  /* 0x000003fc04117812 */ /* 0x000fe200078ec0ff */
[----:B------:R-:W-:Y:S01]  /*0e10*/  STS [R2+0x30], R7 ;  /* 0x0000300702007388 */ /* 0x000fe20000000800 */
[----:B------:R-:W-:-:S02]  /*0e20*/  LOP3.LUT R16, R16, 0xfc, RZ, 0xc0, !PT ;  /* 0x000000fc10107812 */ /* 0x000fc400078ec0ff */
[C---:B------:R-:W-:Y:S01]  /*0e30*/  LOP3.LUT R4, R17.reuse, 0x400, RZ, 0xfc, !PT ;  /* 0x0000040011047812 */ /* 0x040fe200078efcff */
[----:B------:R-:W-:Y:S01]  /*0e40*/  STS [R2], R5 ;  /* 0x0000000502007388 */ /* 0x000fe20000000800 */
[----:B------:R-:W-:Y:S02]  /*0e50*/  LOP3.LUT R6, R17, 0x800, RZ, 0xfc, !PT ;  /* 0x0000080011067812 */ /* 0x000fe400078efcff */
[----:B------:R-:W-:Y:S01]  /*0e60*/  SHF.R.U32.HI R4, RZ, 0x2, R4 ;  /* 0x00000002ff047819 */ /* 0x000fe20000011604 */
[----:B------:R0:W-:Y:S01]  /*0e70*/  STS [R2+0x3c], R9 ;  /* 0x00003c0902007388 */ /* 0x0001e20000000800 */
[----:B------:R-:W-:Y:S02]  /*0e80*/  SHF.R.U32.HI R6, RZ, 0x2, R6 ;  /* 0x00000002ff067819 */ /* 0x000fe40000011606 */
[----:B------:R-:W-:Y:S02]  /*0e90*/  LOP3.LUT R4, R4, 0x1fc, RZ, 0xc0, !PT ;  /* 0x000001fc04047812 */ /* 0x000fe400078ec0ff */
[----:B------:R-:W-:-:S02]  /*0ea0*/  LOP3.LUT R6, R6, 0x2fc, RZ, 0xc0, !PT ;  /* 0x000002fc06067812 */ /* 0x000fc400078ec0ff */
[----:B------:R-:W-:Y:S01]  /*0eb0*/  IADD3 R16, R16, UR4, RZ ;  /* 0x0000000410107c10 */ /* 0x000fe2000fffe0ff */
[----:B------:R-:W-:Y:S01]  /*0ec0*/  VIADD R4, R4, UR4 ;  /* 0x0000000404047c36 */ /* 0x000fe20008000000 */
[----:B------:R-:W-:Y:S01]  /*0ed0*/  IADD3 R6, R6, UR4, RZ ;  /* 0x0000000406067c10 */ /* 0x000fe2000fffe0ff */
[----:B0-----:R-:W0:Y:S01]  /*0ee0*/  LDC.64 R2, c[0x0][0x238] ;  /* 0x00008e00ff027b82 */ /* 0x001e220000000a00 */
[----:B------:R-:W-:Y:S01]  /*0ef0*/  LOP3.LUT R18, R21, 0x40, RZ, 0xfc, !PT ;  /* 0x0000004015127812 */ /* 0x000fe200078efcff */
[----:B------:R-:W-:-:S06]  /*0f00*/  IMAD R22, R17, 0x4, R16 ;  /* 0x0000000411167824 */ /* 0x000fcc00078e0210 */
[----:B------:R-:W-:Y:S01]  /*0f10*/  BAR.SYNC.DEFER_BLOCKING 0x0 ;  /* 0x0000000000007b1d */ /* 0x000fe20000010000 */
[----:B------:R-:W-:Y:S01]  /*0f20*/  IMAD R24, R17, 0x4, R4 ;  /* 0x0000000411187824 */ /* 0x000fe200078e0204 */
[----:B------:R-:W-:Y:S01]  /*0f30*/  LOP3.LUT R16, R21, 0x80, RZ, 0xfc, !PT ;  /* 0x0000008015107812 */ /* 0x000fe200078efcff */
[----:B------:R-:W-:Y:S01]  /*0f40*/  IMAD R26, R17, 0x4, R6 ;  /* 0x00000004111a7824 */ /* 0x000fe200078e0206 */
[----:B------:R-:W-:Y:S01]  /*0f50*/  SHF.R.U32.HI R19, RZ, 0x1f, R20 ;  /* 0x0000001fff137819 */ /* 0x000fe20000011614 */
[----:B------:R-:W-:Y:S01]  /*0f60*/  IMAD.HI R23, R18, 0x2aaaaaab, RZ ;  /* 0x2aaaaaab12177827 */ /* 0x000fe200078e02ff */
[----:B------:R-:W-:Y:S02]  /*0f70*/  ISETP.GE.AND P0, PT, R0, 0x24, PT ;  /* 0x000000240000780c */ /* 0x000fe40003f06270 */
[----:B------:R-:W-:Y:S01]  /*0f80*/  LEA.HI.SX32 R20, R20, R19, 0x1a ;  /* 0x0000001314147211 */ /* 0x000fe200078fd2ff */
[----:B------:R-:W-:Y:S01]  /*0f90*/  IMAD.HI R19, R16, 0x2aaaaaab, RZ ;  /* 0x2aaaaaab10137827 */ /* 0x000fe200078e02ff */
[----:B------:R-:W-:-:S02]  /*0fa0*/  ISETP.LT.AND P3, PT, R21, 0x600, !P0 ;  /* 0x000006001500780c */ /* 0x000fc40004761270 */
[----:B------:R-:W-:Y:S01]  /*0fb0*/  ISETP.LT.AND P1, PT, R16, 0x600, !P0 ;  /* 0x000006001000780c */ /* 0x000fe20004721270 */
[----:B------:R-:W-:Y:S01]  /*0fc0*/  IMAD R25, R20, -0x180, R21 ;  /* 0xfffffe8014197824 */ /* 0x000fe200078e0215 */
[----:B------:R-:W-:Y:S02]  /*0fd0*/  LOP3.LUT R21, R21, 0xc0, RZ, 0xfc, !PT ;  /* 0x000000c015157812 */ /* 0x000fe400078efcff */
[----:B------:R-:W-:Y:S01]  /*0fe0*/  ISETP.LT.AND P2, PT, R18, 0x600, !P0 ;  /* 0x000006001200780c */ /* 0x000fe20004741270 */
[----:B------:R-:W-:Y:S01]  /*0ff0*/  IMAD R25, R25, 0x24, R0 ;  /* 0x0000002419197824 */ /* 0x000fe200078e0200 */
[----:B------:R-:W-:-:S03]  /*1000*/  ISETP.LT.AND P0, PT, R21, 0x600, !P0 ;  /* 0x000006001500780c */ /* 0x000fc60004701270 */
[----:B------:R-:W-:Y:S01]  /*1010*/  IMAD R25, R20, 0x9900, R25 ;  /* 0x0000990014197824 */ /* 0x000fe200078e0219 */
[C---:B------:R-:W-:Y:S01]  /*1020*/  LOP3.LUT R20, R17.reuse, 0xc00, RZ, 0xfc, !PT ;  /* 0x00000c0011147812 */ /* 0x040fe200078efcff */
[----:B------:R-:W-:Y:S03]  /*1030*/  LDS R4, [R22] ;  /* 0x0000000016047984 */ /* 0x000fe60000000800 */
[----:B------:R-:W-:Y:S01]  /*1040*/  SHF.R.U32.HI R20, RZ, 0x2, R20 ;  /* 0x00000002ff147819 */ /* 0x000fe20000011614 */
[----:B------:R-:W-:Y:S03]  /*1050*/  LDS R5, [R22+0x4] ;  /* 0x0000040016057984 */ /* 0x000fe60000000800 */
[----:B------:R-:W-:Y:S01]  /*1060*/  LOP3.LUT R20, R20, 0x3fc, RZ, 0xc0, !PT ;  /* 0x000003fc14147812 */ /* 0x000fe200078ec0ff */
[----:B------:R-:W-:Y:S03]  /*1070*/  LDS R6, [R22+0x8] ;  /* 0x0000080016067984 */ /* 0x000fe60000000800 */
[----:B------:R-:W-:Y:S01]  /*1080*/  IADD3 R20, R20, UR4, RZ ;  /* 0x0000000414147c10 */ /* 0x000fe2000fffe0ff */
[----:B------:R1:W2:Y:S04]  /*1090*/  LDS R7, [R22+0xc] ;  /* 0x00000c0016077984 */ /* 0x0002a80000000800 */
[----:B------:R-:W-:Y:S01]  /*10a0*/  IMAD R20, R17, 0x4, R20 ;  /* 0x0000000411147824 */ /* 0x000fe200078e0214 */
[----:B------:R-:W-:Y:S04]  /*10b0*/  LDS R8, [R24+0x1000] ;  /* 0x0010000018087984 */ /* 0x000fe80000000800 */
[----:B------:R-:W-:Y:S01]  /*10c0*/  LDS R9, [R24+0x1004] ;  /* 0x0010040018097984 */ /* 0x000fe20000000800 */
[----:B-1----:R-:W-:-:S03]  /*10d0*/  SHF.R.U32.HI R22, RZ, 0x1f, R19 ;  /* 0x0000001fff167819 */ /* 0x002fc60000011613 */
[----:B------:R-:W-:Y:S01]  /*10e0*/  LDS R10, [R24+0x1008] ;  /* 0x00100800180a7984 */ /* 0x000fe20000000800 */
[----:B------:R-:W-:-:S03]  /*10f0*/  LEA.HI.SX32 R19, R19, R22, 0x1a ;  /* 0x0000001613137211 */ /* 0x000fc600078fd2ff */
[----:B------:R1:W3:Y:S02]  /*1100*/  LDS R11, [R24+0x100c] ;  /* 0x00100c00180b7984 */ /* 0x0002e40000000800 */
[----:B------:R-:W-:Y:S02]  /*1110*/  IMAD R27, R19, -0x180, R16 ;  /* 0xfffffe80131b7824 */ /* 0x000fe400078e0210 */
[----:B------:R-:W-:Y:S04]  /*1120*/  LDS R12, [R26+0x2000] ;  /* 0x002000001a0c7984 */ /* 0x000fe80000000800 */
[----:B------:R-:W-:Y:S01]  /*1130*/  LDS R13, [R26+0x2004] ;  /* 0x002004001a0d7984 */ /* 0x000fe20000000800 */
[----:B-1----:R-:W-:-:S03]  /*1140*/  SHF.R.U32.HI R24, RZ, 0x1f, R23 ;  /* 0x0000001fff187819 */ /* 0x002fc60000011617 */
[----:B------:R-:W-:Y:S01]  /*1150*/  LDS R14, [R26+0x2008] ;  /* 0x002008001a0e7984 */ /* 0x000fe20000000800 */
[----:B------:R-:W-:-:S03]  /*1160*/  LEA.HI.SX32 R23, R23, R24, 0x1a ;  /* 0x0000001817177211 */ /* 0x000fc600078fd2ff */
[----:B------:R-:W1:Y:S02]  /*1170*/  LDS R15, [R26+0x200c] ;  /* 0x00200c001a0f7984 */ /* 0x000e640000000800 */
[----:B------:R-:W-:Y:S02]  /*1180*/  IMAD R29, R23, -0x180, R18 ;  /* 0xfffffe80171d7824 */ /* 0x000fe400078e0212 */
[--C-:B------:R-:W-:Y:S02]  /*1190*/  IMAD R18, R27, 0x24, R0.reuse ;  /* 0x000000241b127824 */ /* 0x100fe400078e0200 */
[----:B------:R-:W-:Y:S02]  /*11a0*/  IMAD R16, R29, 0x24, R0 ;  /* 0x000000241d107824 */ /* 0x000fe400078e0200 */
[----:B------:R-:W-:Y:S02]  /*11b0*/  IMAD R27, R19, 0x9900, R18 ;  /* 0x00009900131b7824 */ /* 0x000fe400078e0212 */
[----:B------:R-:W-:-:S02]  /*11c0*/  IMAD R23, R23, 0x9900, R16 ;  /* 0x0000990017177824 */ /* 0x000fc400078e0210 */
[----:B0-----:R-:W-:-:S04]  /*11d0*/  IMAD.WIDE R18, R25, 0x4, R2 ;  /* 0x0000000419127825 */ /* 0x001fc800078e0202 */
[--C-:B------:R-:W-:Y:S01]  /*11e0*/  IMAD.WIDE R22, R23, 0x4, R2.reuse ;  /* 0x0000000417167825 */ /* 0x100fe200078e0202 */
[----:B--2---:R0:W-:Y:S03]  /*11f0*/  @P3 STG.E.128 desc[UR6][R18.64], R4 ;  /* 0x0000000412003986 */ /* 0x0041e6000c101d06 */
[----:B------:R-:W-:Y:S01]  /*1200*/  IMAD.WIDE R24, R27, 0x4, R2 ;  /* 0x000000041b187825 */ /* 0x000fe200078e0202 */
[----:B---3--:R0:W-:Y:S04]  /*1210*/  @P2 STG.E.128 desc[UR6][R22.64], R8 ;  /* 0x0000000816002986 */ /* 0x0081e8000c101d06 */
[----:B-1----:R0:W-:Y:S02]  /*1220*/  @P1 STG.E.128 desc[UR6][R24.64], R12 ;  /* 0x0000000c18001986 */ /* 0x0021e4000c101d06 */
[----:B0-----:R-:W-:Y:S05]  /*1230*/  @!P0 EXIT ;  /* 0x000000000000894d */ /* 0x001fea0003800000 */
[----:B0-----:R-:W-:Y:S01]  /*1240*/  LDS R4, [R20+0x3000] ;  /* 0x0030000014047984 */ /* 0x001fe20000000800 */
[----:B------:R-:W-:-:S03]  /*1250*/  IMAD.HI R8, R21, 0x2aaaaaab, RZ ;  /* 0x2aaaaaab15087827 */ /* 0x000fc600078e02ff */
[----:B------:R-:W-:Y:S02]  /*1260*/  LDS R5, [R20+0x3004] ;  /* 0x0030040014057984 */ /* 0x000fe40000000800 */
[----:B------:R-:W-:Y:S02]  /*1270*/  SHF.R.U32.HI R9, RZ, 0x1f, R8 ;  /* 0x0000001fff097819 */ /* 0x000fe40000011608 */
[----:B------:R-:W-:Y:S02]  /*1280*/  LDS R6, [R20+0x3008] ;  /* 0x0030080014067984 */ /* 0x000fe40000000800 */
[----:B------:R-:W-:Y:S02]  /*1290*/  LEA.HI.SX32 R8, R8, R9, 0x1a ;  /* 0x0000000908087211 */ /* 0x000fe400078fd2ff */
[----:B------:R-:W0:Y:S03]  /*12a0*/  LDS R7, [R20+0x300c] ;  /* 0x00300c0014077984 */ /* 0x000e260000000800 */
[----:B------:R-:W-:-:S04]  /*12b0*/  IMAD R21, R8, -0x180, R21 ;  /* 0xfffffe8008157824 */ /* 0x000fc800078e0215 */
[----:B------:R-:W-:-:S04]  /*12c0*/  IMAD R21, R21, 0x24, R0 ;  /* 0x0000002415157824 */ /* 0x000fc800078e0200 */
[----:B------:R-:W-:-:S04]  /*12d0*/  IMAD R21, R8, 0x9900, R21 ;  /* 0x0000990008157824 */ /* 0x000fc800078e0215 */
[----:B------:R-:W-:-:S05]  /*12e0*/  IMAD.WIDE R2, R21, 0x4, R2 ;  /* 0x0000000415027825 */ /* 0x000fca00078e0202 */
[----:B0-----:R-:W-:Y:S01]  /*12f0*/  STG.E.128 desc[UR6][R2.64], R4 ;  /* 0x0000000402007986 */ /* 0x001fe2000c101d06 */
[----:B------:R-:W-:Y:S05]  /*1300*/  EXIT ;  /* 0x000000000000794d */ /* 0x000fea0003800000 */
.L_x_0:
[----:B------:R-:W-:-:S00]  /*1310*/  BRA `(.L_x_0) ;  /* 0xfffffffc00fc7947 */ /* 0x000fc0000383ffff */
[----:B------:R-:W-:-:S00]  /*1320*/  NOP ;  /* 0x0000000000007918 */ /* 0x000fc00000000000 */
        /* <DEDUP_REMOVED lines=13> */
.L_x_1:


//--------------------- .nv.global.init           --------------------------
	.section	.nv.global.init,"aw",@progbits
.nv.global.init:
	.type		_$_str,@object
	.size		_$_str,(_$_str_$_2 - _$_str)
_$_str:
        /*0000*/ 	.byte	0x5f, 0x5f, 0x43, 0x55, 0x44, 0x41, 0x5f, 0x46, 0x54, 0x5a, 0x00
	.type		_$_str_$_2,@object
	.size		_$_str_$_2,(.L_1 - _$_str_$_2)
_$_str_$_2:
        /*000b*/ 	.byte	0x5f, 0x5f, 0x43, 0x55, 0x44, 0x41, 0x5f, 0x50, 0x52, 0x45, 0x43, 0x5f, 0x53, 0x51, 0x52, 0x54
        /*001b*/ 	.byte	0x00
.L_1:


//--------------------- .nv.shared.triton_poi_fused__native_batch_norm_legit_no_training_relu_36 --------------------------
	.section	.nv.shared.triton_poi_fused__native_batch_norm_legit_no_training_relu_36,"aw",@nobits
	.sectionflags	@""
	.align	16
	.zero		1024


//--------------------- .nv.constant0.triton_poi_fused__native_batch_norm_legit_no_training_relu_36 --------------------------
	.section	.nv.constant0.triton_poi_fused__native_batch_norm_legit_no_training_relu_36,"a",@progbits
	.sectionflags	@""
	.align	4
.nv.constant0.triton_poi_fused__native_batch_norm_legit_no_training_relu_36:
	.zero		584
